//
// Generated by NVIDIA NVVM Compiler
//
// Compiler Build ID: CL-36424714
// Cuda compilation tools, release 13.0, V13.0.88
// Based on NVVM 20.0.0
//

.version 9.0
.target sm_100
.address_size 64

	// .globl	computeColor

.visible .entry computeColor(
	.param .u32 computeColor_param_0,
	.param .u32 computeColor_param_1,
	.param .u32 computeColor_param_2,
	.param .u32 computeColor_param_3,
	.param .u64 .ptr .align 1 computeColor_param_4,
	.param .u64 .ptr .align 1 computeColor_param_5,
	.param .u64 .ptr .align 1 computeColor_param_6,
	.param .u64 .ptr .align 1 computeColor_param_7
)
{
	.reg .pred 	%p<10>;
	.reg .b32 	%r<31>;
	.reg .b32 	%f<143>;
	.reg .b64 	%rd<30>;

	ld.param.u32 	%r15, [computeColor_param_0];
	ld.param.u32 	%r16, [computeColor_param_1];
	ld.param.u32 	%r13, [computeColor_param_2];
	ld.param.u32 	%r14, [computeColor_param_3];
	ld.param.u64 	%rd9, [computeColor_param_4];
	ld.param.u64 	%rd11, [computeColor_param_5];
	ld.param.u64 	%rd12, [computeColor_param_6];
	ld.param.u64 	%rd10, [computeColor_param_7];
	cvta.to.global.u64 	%rd1, %rd12;
	cvta.to.global.u64 	%rd2, %rd11;
	mov.u32 	%r17, %ctaid.x;
	mov.u32 	%r18, %ntid.x;
	mov.u32 	%r19, %tid.x;
	mad.lo.s32 	%r1, %r17, %r18, %r19;
	rem.s32 	%r20, %r1, %r15;
	cvt.rn.f32.s32 	%f1, %r20;
	div.s32 	%r21, %r1, %r16;
	cvt.rn.f32.s32 	%f2, %r21;
	cvt.rn.f32.s32 	%f142, %r15;
	setp.lt.s32 	%p1, %r14, 1;
	@%p1 bra 	$L__BB0_12;
	and.b32  	%r2, %r14, 7;
	setp.lt.u32 	%p2, %r14, 8;
	mov.b32 	%r29, 0;
	@%p2 bra 	$L__BB0_4;
	and.b32  	%r29, %r14, 2147483640;
	neg.s32 	%r27, %r29;
	add.s64 	%rd29, %rd2, 16;
	add.s64 	%rd28, %rd1, 16;
$L__BB0_3:
	.pragma "nounroll";
	ld.global.f32 	%f17, [%rd29+-16];
	sub.f32 	%f18, %f1, %f17;
	ld.global.f32 	%f19, [%rd28+-16];
	sub.f32 	%f20, %f2, %f19;
	mul.f32 	%f21, %f20, %f20;
	fma.rn.f32 	%f22, %f18, %f18, %f21;
	sqrt.rn.f32 	%f23, %f22;
	min.f32 	%f24, %f23, %f142;
	ld.global.f32 	%f25, [%rd29+-12];
	sub.f32 	%f26, %f1, %f25;
	ld.global.f32 	%f27, [%rd28+-12];
	sub.f32 	%f28, %f2, %f27;
	mul.f32 	%f29, %f28, %f28;
	fma.rn.f32 	%f30, %f26, %f26, %f29;
	sqrt.rn.f32 	%f31, %f30;
	min.f32 	%f32, %f31, %f24;
	ld.global.f32 	%f33, [%rd29+-8];
	sub.f32 	%f34, %f1, %f33;
	ld.global.f32 	%f35, [%rd28+-8];
	sub.f32 	%f36, %f2, %f35;
	mul.f32 	%f37, %f36, %f36;
	fma.rn.f32 	%f38, %f34, %f34, %f37;
	sqrt.rn.f32 	%f39, %f38;
	min.f32 	%f40, %f39, %f32;
	ld.global.f32 	%f41, [%rd29+-4];
	sub.f32 	%f42, %f1, %f41;
	ld.global.f32 	%f43, [%rd28+-4];
	sub.f32 	%f44, %f2, %f43;
	mul.f32 	%f45, %f44, %f44;
	fma.rn.f32 	%f46, %f42, %f42, %f45;
	sqrt.rn.f32 	%f47, %f46;
	min.f32 	%f48, %f47, %f40;
	ld.global.f32 	%f49, [%rd29];
	sub.f32 	%f50, %f1, %f49;
	ld.global.f32 	%f51, [%rd28];
	sub.f32 	%f52, %f2, %f51;
	mul.f32 	%f53, %f52, %f52;
	fma.rn.f32 	%f54, %f50, %f50, %f53;
	sqrt.rn.f32 	%f55, %f54;
	min.f32 	%f56, %f55, %f48;
	ld.global.f32 	%f57, [%rd29+4];
	sub.f32 	%f58, %f1, %f57;
	ld.global.f32 	%f59, [%rd28+4];
	sub.f32 	%f60, %f2, %f59;
	mul.f32 	%f61, %f60, %f60;
	fma.rn.f32 	%f62, %f58, %f58, %f61;
	sqrt.rn.f32 	%f63, %f62;
	min.f32 	%f64, %f63, %f56;
	ld.global.f32 	%f65, [%rd29+8];
	sub.f32 	%f66, %f1, %f65;
	ld.global.f32 	%f67, [%rd28+8];
	sub.f32 	%f68, %f2, %f67;
	mul.f32 	%f69, %f68, %f68;
	fma.rn.f32 	%f70, %f66, %f66, %f69;
	sqrt.rn.f32 	%f71, %f70;
	min.f32 	%f72, %f71, %f64;
	ld.global.f32 	%f73, [%rd29+12];
	sub.f32 	%f74, %f1, %f73;
	ld.global.f32 	%f75, [%rd28+12];
	sub.f32 	%f76, %f2, %f75;
	mul.f32 	%f77, %f76, %f76;
	fma.rn.f32 	%f78, %f74, %f74, %f77;
	sqrt.rn.f32 	%f79, %f78;
	min.f32 	%f142, %f79, %f72;
	add.s32 	%r27, %r27, 8;
	add.s64 	%rd29, %rd29, 32;
	add.s64 	%rd28, %rd28, 32;
	setp.ne.s32 	%p3, %r27, 0;
	@%p3 bra 	$L__BB0_3;
$L__BB0_4:
	setp.eq.s32 	%p4, %r2, 0;
	@%p4 bra 	$L__BB0_12;
	and.b32  	%r8, %r14, 3;
	setp.lt.u32 	%p5, %r2, 4;
	@%p5 bra 	$L__BB0_7;
	mul.wide.u32 	%rd13, %r29, 4;
	add.s64 	%rd14, %rd2, %rd13;
	ld.global.f32 	%f81, [%rd14];
	sub.f32 	%f82, %f1, %f81;
	add.s64 	%rd15, %rd1, %rd13;
	ld.global.f32 	%f83, [%rd15];
	sub.f32 	%f84, %f2, %f83;
	mul.f32 	%f85, %f84, %f84;
	fma.rn.f32 	%f86, %f82, %f82, %f85;
	sqrt.rn.f32 	%f87, %f86;
	min.f32 	%f88, %f87, %f142;
	ld.global.f32 	%f89, [%rd14+4];
	sub.f32 	%f90, %f1, %f89;
	ld.global.f32 	%f91, [%rd15+4];
	sub.f32 	%f92, %f2, %f91;
	mul.f32 	%f93, %f92, %f92;
	fma.rn.f32 	%f94, %f90, %f90, %f93;
	sqrt.rn.f32 	%f95, %f94;
	min.f32 	%f96, %f95, %f88;
	ld.global.f32 	%f97, [%rd14+8];
	sub.f32 	%f98, %f1, %f97;
	ld.global.f32 	%f99, [%rd15+8];
	sub.f32 	%f100, %f2, %f99;
	mul.f32 	%f101, %f100, %f100;
	fma.rn.f32 	%f102, %f98, %f98, %f101;
	sqrt.rn.f32 	%f103, %f102;
	min.f32 	%f104, %f103, %f96;
	ld.global.f32 	%f105, [%rd14+12];
	sub.f32 	%f106, %f1, %f105;
	ld.global.f32 	%f107, [%rd15+12];
	sub.f32 	%f108, %f2, %f107;
	mul.f32 	%f109, %f108, %f108;
	fma.rn.f32 	%f110, %f106, %f106, %f109;
	sqrt.rn.f32 	%f111, %f110;
	min.f32 	%f142, %f111, %f104;
	add.s32 	%r29, %r29, 4;
$L__BB0_7:
	setp.eq.s32 	%p6, %r8, 0;
	@%p6 bra 	$L__BB0_12;
	setp.eq.s32 	%p7, %r8, 1;
	@%p7 bra 	$L__BB0_10;
	mul.wide.u32 	%rd16, %r29, 4;
	add.s64 	%rd17, %rd2, %rd16;
	ld.global.f32 	%f113, [%rd17];
	sub.f32 	%f114, %f1, %f113;
	add.s64 	%rd18, %rd1, %rd16;
	ld.global.f32 	%f115, [%rd18];
	sub.f32 	%f116, %f2, %f115;
	mul.f32 	%f117, %f116, %f116;
	fma.rn.f32 	%f118, %f114, %f114, %f117;
	sqrt.rn.f32 	%f119, %f118;
	min.f32 	%f120, %f119, %f142;
	ld.global.f32 	%f121, [%rd17+4];
	sub.f32 	%f122, %f1, %f121;
	ld.global.f32 	%f123, [%rd18+4];
	sub.f32 	%f124, %f2, %f123;
	mul.f32 	%f125, %f124, %f124;
	fma.rn.f32 	%f126, %f122, %f122, %f125;
	sqrt.rn.f32 	%f127, %f126;
	min.f32 	%f142, %f127, %f120;
	add.s32 	%r29, %r29, 2;
$L__BB0_10:
	and.b32  	%r23, %r14, 1;
	setp.eq.b32 	%p8, %r23, 1;
	not.pred 	%p9, %p8;
	@%p9 bra 	$L__BB0_12;
	mul.wide.u32 	%rd19, %r29, 4;
	add.s64 	%rd20, %rd2, %rd19;
	ld.global.f32 	%f128, [%rd20];
	sub.f32 	%f129, %f1, %f128;
	add.s64 	%rd21, %rd1, %rd19;
	ld.global.f32 	%f130, [%rd21];
	sub.f32 	%f131, %f2, %f130;
	mul.f32 	%f132, %f131, %f131;
	fma.rn.f32 	%f133, %f129, %f129, %f132;
	sqrt.rn.f32 	%f134, %f133;
	min.f32 	%f142, %f134, %f142;
$L__BB0_12:
	cvta.to.global.u64 	%rd22, %rd9;
	cvta.to.global.u64 	%rd23, %rd10;
	cvt.rzi.s32.f32 	%r24, %f142;
	min.s32 	%r25, %r24, %r13;
	mul.wide.s32 	%rd24, %r25, 4;
	add.s64 	%rd25, %rd22, %rd24;
	ld.global.u32 	%r26, [%rd25];
	mul.wide.s32 	%rd26, %r1, 4;
	add.s64 	%rd27, %rd23, %rd26;
	st.global.u32 	[%rd27], %r26;
	ret;

}


// ===== COMPILED SASS (sm_100) =====

	.target	sm_100

	.elftype	@"ET_EXEC"


//--------------------- .note.nv.tkinfo           --------------------------
	.section	.note.nv.tkinfo,"",@"SHT_NOTE"
	.sectionflags	@"SHF_NOTE_NV_TKINFO"
	.tkinfo
        /*0018*/ 	.word	0x00000002
        /*0030*/ 	.string	""
        /*0030*/ 	.string	"ptxas"
        /*0030*/ 	.string	"Cuda compilation tools, release 13.0, V13.0.88"
        /*0030*/ 	.string	"Build cuda_13.0.r13.0/compiler.36424714_0"
        /*0030*/ 	.string	"-arch sm_100 -m 64 "



//--------------------- .note.nv.cuinfo           --------------------------
	.section	.note.nv.cuinfo,"",@"SHT_NOTE"
	.sectionflags	@"SHF_NOTE_NV_CUINFO"
        /*0018*/ 	.short	0x0002
        /*001a*/ 	.short	0x0064
        /*001c*/ 	.short	0x0082
	.zero		2


//--------------------- .nv.info                  --------------------------
	.section	.nv.info,"",@"SHT_CUDA_INFO"
	.align	4


	//----- nvinfo : EIATTR_REGCOUNT
	.align		4
        /*0000*/ 	.byte	0x04, 0x2f
        /*0002*/ 	.short	(.L_1 - .L_0)
	.align		4
.L_0:
        /*0004*/ 	.word	index@(computeColor)
        /*0008*/ 	.word	0x00000015


	//----- nvinfo : EIATTR_FRAME_SIZE
	.align		4
.L_1:
        /*000c*/ 	.byte	0x04, 0x11
        /*000e*/ 	.short	(.L_3 - .L_2)
	.align		4
.L_2:
        /*0010*/ 	.word	index@($__internal_0_$__cuda_sm20_sqrt_rn_f32_slowpath)
        /*0014*/ 	.word	0x00000000


	//----- nvinfo : EIATTR_FRAME_SIZE
	.align		4
.L_3:
        /*0018*/ 	.byte	0x04, 0x11
        /*001a*/ 	.short	(.L_5 - .L_4)
	.align		4
.L_4:
        /*001c*/ 	.word	index@(computeColor)
        /*0020*/ 	.word	0x00000000


	//----- nvinfo : EIATTR_MIN_STACK_SIZE
	.align		4
.L_5:
        /*0024*/ 	.byte	0x04, 0x12
        /*0026*/ 	.short	(.L_7 - .L_6)
	.align		4
.L_6:
        /*0028*/ 	.word	index@(computeColor)
        /*002c*/ 	.word	0x00000000
.L_7:


//--------------------- .nv.compat                --------------------------
	.section	.nv.compat,"",@"SHT_CUDA_COMPAT_INFO"
	.align	4
        /*0000*/ 	.byte	0x02, 0x09, 0x00, 0x00, 0x02, 0x02, 0x01, 0x00, 0x02, 0x05, 0x05, 0x00, 0x03, 0x07, 0x01, 0x01
        /*0010*/ 	.byte	0x02, 0x03, 0x00, 0x00, 0x02, 0x06, 0x01, 0x00, 0x04, 0x0b, 0x08, 0x00, 0x01, 0x00, 0x00, 0x00
        /*0020*/ 	.byte	0x00, 0x00, 0x00, 0x00


//--------------------- .nv.info.computeColor     --------------------------
	.section	.nv.info.computeColor,"",@"SHT_CUDA_INFO"
	.sectionflags	@""
	.align	4


	//----- nvinfo : EIATTR_CUDA_API_VERSION
	.align		4
        /*0000*/ 	.byte	0x04, 0x37
        /*0002*/ 	.short	(.L_9 - .L_8)
.L_8:
        /*0004*/ 	.word	0x00000082


	//----- nvinfo : EIATTR_KPARAM_INFO
	.align		4
.L_9:
        /*0008*/ 	.byte	0x04, 0x17
        /*000a*/ 	.short	(.L_11 - .L_10)
.L_10:
        /*000c*/ 	.word	0x00000000
        /*0010*/ 	.short	0x0007
        /*0012*/ 	.short	0x0028
        /*0014*/ 	.byte	0x00, 0xf5, 0x21, 0x00


	//----- nvinfo : EIATTR_KPARAM_INFO
	.align		4
.L_11:
        /*0018*/ 	.byte	0x04, 0x17
        /*001a*/ 	.short	(.L_13 - .L_12)
.L_12:
        /*001c*/ 	.word	0x00000000
        /*0020*/ 	.short	0x0006
        /*0022*/ 	.short	0x0020
        /*0024*/ 	.byte	0x00, 0xf5, 0x21, 0x00


	//----- nvinfo : EIATTR_KPARAM_INFO
	.align		4
.L_13:
        /*0028*/ 	.byte	0x04, 0x17
        /*002a*/ 	.short	(.L_15 - .L_14)
.L_14:
        /*002c*/ 	.word	0x00000000
        /*0030*/ 	.short	0x0005
        /*0032*/ 	.short	0x0018
        /*0034*/ 	.byte	0x00, 0xf5, 0x21, 0x00


	//----- nvinfo : EIATTR_KPARAM_INFO
	.align		4
.L_15:
        /*0038*/ 	.byte	0x04, 0x17
        /*003a*/ 	.short	(.L_17 - .L_16)
.L_16:
        /*003c*/ 	.word	0x00000000
        /*0040*/ 	.short	0x0004
        /*0042*/ 	.short	0x0010
        /*0044*/ 	.byte	0x00, 0xf5, 0x21, 0x00


	//----- nvinfo : EIATTR_KPARAM_INFO
	.align		4
.L_17:
        /*0048*/ 	.byte	0x04, 0x17
        /*004a*/ 	.short	(.L_19 - .L_18)
.L_18:
        /*004c*/ 	.word	0x00000000
        /*0050*/ 	.short	0x0003
        /*0052*/ 	.short	0x000c
        /*0054*/ 	.byte	0x00, 0xf0, 0x11, 0x00


	//----- nvinfo : EIATTR_KPARAM_INFO
	.align		4
.L_19:
        /*0058*/ 	.byte	0x04, 0x17
        /*005a*/ 	.short	(.L_21 - .L_20)
.L_20:
        /*005c*/ 	.word	0x00000000
        /*0060*/ 	.short	0x0002
        /*0062*/ 	.short	0x0008
        /*0064*/ 	.byte	0x00, 0xf0, 0x11, 0x00


	//----- nvinfo : EIATTR_KPARAM_INFO
	.align		4
.L_21:
        /*0068*/ 	.byte	0x04, 0x17
        /*006a*/ 	.short	(.L_23 - .L_22)
.L_22:
        /*006c*/ 	.word	0x00000000
        /*0070*/ 	.short	0x0001
        /*0072*/ 	.short	0x0004
        /*0074*/ 	.byte	0x00, 0xf0, 0x11, 0x00


	//----- nvinfo : EIATTR_KPARAM_INFO
	.align		4
.L_23:
        /*0078*/ 	.byte	0x04, 0x17
        /*007a*/ 	.short	(.L_25 - .L_24)
.L_24:
        /*007c*/ 	.word	0x00000000
        /*0080*/ 	.short	0x0000
        /*0082*/ 	.short	0x0000
        /*0084*/ 	.byte	0x00, 0xf0, 0x11, 0x00


	//----- nvinfo : EIATTR_SPARSE_MMA_MASK
	.align		4
.L_25:
        /*0088*/ 	.byte	0x03, 0x50
        /*008a*/ 	.short	0x0000


	//----- nvinfo : EIATTR_MAXREG_COUNT
	.align		4
        /*008c*/ 	.byte	0x03, 0x1b
        /*008e*/ 	.short	0x00ff


	//----- nvinfo : EIATTR_MERCURY_ISA_VERSION
	.align		4
        /*0090*/ 	.byte	0x03, 0x5f
        /*0092*/ 	.short	0x0101


	//----- nvinfo : EIATTR_VRC_CTA_INIT_COUNT
	.align		4
        /*0094*/ 	.byte	0x02, 0x4a
	.zero		1
	.zero		1


	//----- nvinfo : EIATTR_EXIT_INSTR_OFFSETS
	.align		4
        /*0098*/ 	.byte	0x04, 0x1c
        /*009a*/ 	.short	(.L_27 - .L_26)


	//   ....[0]....
.L_26:
        /*009c*/ 	.word	0x00001b30


	//----- nvinfo : EIATTR_CRS_STACK_SIZE
	.align		4
.L_27:
        /*00a0*/ 	.byte	0x04, 0x1e
        /*00a2*/ 	.short	(.L_29 - .L_28)
.L_28:
        /*00a4*/ 	.word	0x00000000


	//----- nvinfo : EIATTR_CBANK_PARAM_SIZE
	.align		4
.L_29:
        /*00a8*/ 	.byte	0x03, 0x19
        /*00aa*/ 	.short	0x0030


	//----- nvinfo : EIATTR_PARAM_CBANK
	.align		4
        /*00ac*/ 	.byte	0x04, 0x0a
        /*00ae*/ 	.short	(.L_31 - .L_30)
	.align		4
.L_30:
        /*00b0*/ 	.word	index@(.nv.constant0.computeColor)
        /*00b4*/ 	.short	0x0380
        /*00b6*/ 	.short	0x0030


	//----- nvinfo : EIATTR_SW_WAR
	.align		4
.L_31:
        /*00b8*/ 	.byte	0x04, 0x36
        /*00ba*/ 	.short	(.L_33 - .L_32)
.L_32:
        /*00bc*/ 	.word	0x00000008
.L_33:


//--------------------- .nv.callgraph             --------------------------
	.section	.nv.callgraph,"",@"SHT_CUDA_CALLGRAPH"
	.align	4
	.sectionentsize	8
	.align		4
        /*0000*/ 	.word	0x00000000
	.align		4
        /*0004*/ 	.word	0xffffffff
	.align		4
        /*0008*/ 	.word	0x00000000
	.align		4
        /*000c*/ 	.word	0xfffffffe
	.align		4
        /*0010*/ 	.word	0x00000000
	.align		4
        /*0014*/ 	.word	0xfffffffd
	.align		4
        /*0018*/ 	.word	0x00000000
	.align		4
        /*001c*/ 	.word	0xfffffffc


//--------------------- .text.computeColor        --------------------------
	.section	.text.computeColor,"ax",@progbits
	.align	128
        .global         computeColor
        .type           computeColor,@function
        .size           computeColor,(.L_x_53 - computeColor)
        .other          computeColor,@"STO_CUDA_ENTRY STV_DEFAULT"
computeColor:
.text.computeColor:
[----:B------:R-:W-:Y:S08]  /*0000*/  LDC R1, c[0x0][0x37c] ;  /* 0x0000df00ff017b82 */ /* 0x000ff00000000800 */
[----:B------:R-:W0:Y:S01]  /*0010*/  LDC R0, c[0x0][0x384] ;  /* 0x0000e100ff007b82 */ /* 0x000e220000000800 */
[----:B------:R-:W1:Y:S01]  /*0020*/  S2R R12, SR_TID.X ;  /* 0x00000000000c7919 */ /* 0x000e620000002100 */
[----:B------:R-:W2:Y:S06]  /*0030*/  LDCU.64 UR14, c[0x0][0x358] ;  /* 0x00006b00ff0e77ac */ /* 0x000eac0008000a00 */
[----:B------:R-:W3:Y:S08]  /*0040*/  LDC R17, c[0x0][0x380] ;  /* 0x0000e000ff117b82 */ /* 0x000ef00000000800 */
[----:B------:R-:W1:Y:S01]  /*0050*/  S2UR UR4, SR_CTAID.X ;  /* 0x00000000000479c3 */ /* 0x000e620000002500 */
[----:B0-----:R-:W-:-:S07]  /*0060*/  IABS R2, R0 ;  /* 0x0000000000027213 */ /* 0x001fce0000000000 */
[----:B------:R-:W1:Y:S01]  /*0070*/  LDC R9, c[0x0][0x360] ;  /* 0x0000d800ff097b82 */ /* 0x000e620000000800 */
[----:B------:R-:W-:Y:S01]  /*0080*/  ISETP.NE.AND P5, PT, R0, RZ, PT ;  /* 0x000000ff0000720c */ /* 0x000fe20003fa5270 */
[----:B------:R-:W0:Y:S01]  /*0090*/  I2F.RP R10, R2 ;  /* 0x00000002000a7306 */ /* 0x000e220000209400 */
[----:B---3--:R-:W-:-:S07]  /*00a0*/  IABS R3, R17 ;  /* 0x0000001100037213 */ /* 0x008fce0000000000 */
[----:B------:R-:W3:Y:S08]  /*00b0*/  I2F.RP R8, R3 ;  /* 0x0000000300087306 */ /* 0x000ef00000209400 */
[----:B0-----:R-:W0:Y:S01]  /*00c0*/  MUFU.RCP R10, R10 ;  /* 0x0000000a000a7308 */ /* 0x001e220000001000 */
[----:B-1----:R-:W-:Y:S01]  /*00d0*/  IMAD R9, R9, UR4, R12 ;  /* 0x0000000409097c24 */ /* 0x002fe2000f8e020c */
[----:B------:R-:W1:Y:S06]  /*00e0*/  LDCU UR4, c[0x0][0x38c] ;  /* 0x00007180ff0477ac */ /* 0x000e6c0008000800 */
[----:B---3--:R-:W3:Y:S01]  /*00f0*/  MUFU.RCP R8, R8 ;  /* 0x0000000800087308 */ /* 0x008ee20000001000 */
[----:B------:R-:W-:-:S02]  /*0100*/  IABS R13, R9 ;  /* 0x00000009000d7213 */ /* 0x000fc40000000000 */
[----:B------:R-:W-:Y:S02]  /*0110*/  ISETP.GE.AND P3, PT, R9, RZ, PT ;  /* 0x000000ff0900720c */ /* 0x000fe40003f66270 */
[----:B0-----:R-:W-:-:S04]  /*0120*/  IADD3 R4, PT, PT, R10, 0xffffffe, RZ ;  /* 0x0ffffffe0a047810 */ /* 0x001fc80007ffe0ff */
[----:B------:R0:W4:Y:S01]  /*0130*/  F2I.FTZ.U32.TRUNC.NTZ R5, R4 ;  /* 0x0000000400057305 */ /* 0x000122000021f000 */
[----:B-1----:R-:W-:Y:S01]  /*0140*/  UISETP.GE.AND UP0, UPT, UR4, 0x1, UPT ;  /* 0x000000010400788c */ /* 0x002fe2000bf06270 */
[----:B---3--:R-:W-:-:S06]  /*0150*/  IADD3 R6, PT, PT, R8, 0xffffffe, RZ ;  /* 0x0ffffffe08067810 */ /* 0x008fcc0007ffe0ff */
[----:B------:R1:W3:Y:S01]  /*0160*/  F2I.FTZ.U32.TRUNC.NTZ R7, R6 ;  /* 0x0000000600077305 */ /* 0x0002e2000021f000 */
[----:B0-----:R-:W-:Y:S01]  /*0170*/  HFMA2 R4, -RZ, RZ, 0, 0 ;  /* 0x00000000ff047431 */ /* 0x001fe200000001ff */
[----:B----4-:R-:W-:Y:S02]  /*0180*/  IADD3 R15, PT, PT, RZ, -R5, RZ ;  /* 0x80000005ff0f7210 */ /* 0x010fe40007ffe0ff */
[----:B-1----:R-:W-:-:S03]  /*0190*/  MOV R6, RZ ;  /* 0x000000ff00067202 */ /* 0x002fc60000000f00 */
[----:B------:R-:W-:Y:S01]  /*01a0*/  IMAD R15, R15, R2, RZ ;  /* 0x000000020f0f7224 */ /* 0x000fe200078e02ff */
[----:B---3--:R-:W-:-:S03]  /*01b0*/  IADD3 R8, PT, PT, RZ, -R7, RZ ;  /* 0x80000007ff087210 */ /* 0x008fc60007ffe0ff */
[----:B------:R-:W-:-:S04]  /*01c0*/  IMAD.HI.U32 R4, R5, R15, R4 ;  /* 0x0000000f05047227 */ /* 0x000fc800078e0004 */
[----:B------:R-:W-:Y:S02]  /*01d0*/  IMAD R11, R8, R3, RZ ;  /* 0x00000003080b7224 */ /* 0x000fe400078e02ff */
[----:B------:R-:W-:-:S04]  /*01e0*/  IMAD.HI.U32 R5, R4, R13, RZ ;  /* 0x0000000d04057227 */ /* 0x000fc800078e00ff */
[----:B------:R-:W-:Y:S01]  /*01f0*/  IMAD.HI.U32 R6, R7, R11, R6 ;  /* 0x0000000b07067227 */ /* 0x000fe200078e0006 */
[----:B------:R-:W-:-:S05]  /*0200*/  IADD3 R7, PT, PT, -R5, RZ, RZ ;  /* 0x000000ff05077210 */ /* 0x000fca0007ffe1ff */
[----:B------:R-:W-:-:S04]  /*0210*/  IMAD.HI.U32 R6, R6, R13, RZ ;  /* 0x0000000d06067227 */ /* 0x000fc800078e00ff */
[----:B------:R-:W-:Y:S01]  /*0220*/  IMAD R7, R2, R7, R13 ;  /* 0x0000000702077224 */ /* 0x000fe200078e020d */
[----:B------:R-:W-:-:S04]  /*0230*/  IADD3 R6, PT, PT, -R6, RZ, RZ ;  /* 0x000000ff06067210 */ /* 0x000fc80007ffe1ff */
[----:B------:R-:W-:Y:S01]  /*0240*/  ISETP.GT.U32.AND P4, PT, R2, R7, PT ;  /* 0x000000070200720c */ /* 0x000fe20003f84070 */
[----:B------:R-:W-:-:S05]  /*0250*/  IMAD R4, R3, R6, R13 ;  /* 0x0000000603047224 */ /* 0x000fca00078e020d */
[----:B------:R-:W-:-:S07]  /*0260*/  ISETP.GT.U32.AND P0, PT, R3, R4, PT ;  /* 0x000000040300720c */ /* 0x000fce0003f04070 */
[-C--:B------:R-:W-:Y:S02]  /*0270*/  @!P4 IADD3 R7, PT, PT, R7, -R2.reuse, RZ ;  /* 0x800000020707c210 */ /* 0x080fe40007ffe0ff */
[----:B------:R-:W-:Y:S02]  /*0280*/  @!P4 IADD3 R5, PT, PT, R5, 0x1, RZ ;  /* 0x000000010505c810 */ /* 0x000fe40007ffe0ff */
[----:B------:R-:W-:Y:S02]  /*0290*/  ISETP.NE.AND P4, PT, R17, RZ, PT ;  /* 0x000000ff1100720c */ /* 0x000fe40003f85270 */
[----:B------:R-:W-:Y:S02]  /*02a0*/  @!P0 IADD3 R4, PT, PT, R4, -R3, RZ ;  /* 0x8000000304048210 */ /* 0x000fe40007ffe0ff */
[----:B------:R-:W-:Y:S02]  /*02b0*/  ISETP.GE.U32.AND P0, PT, R7, R2, PT ;  /* 0x000000020700720c */ /* 0x000fe40003f06070 */
[----:B------:R-:W-:-:S02]  /*02c0*/  ISETP.GT.U32.AND P1, PT, R3, R4, PT ;  /* 0x000000040300720c */ /* 0x000fc40003f24070 */
[----:B------:R-:W-:-:S04]  /*02d0*/  LOP3.LUT R2, R9, R0, RZ, 0x3c, !PT ;  /* 0x0000000009027212 */ /* 0x000fc800078e3cff */
[----:B------:R-:W-:-:S05]  /*02e0*/  ISETP.GE.AND P2, PT, R2, RZ, PT ;  /* 0x000000ff0200720c */ /* 0x000fca0003f46270 */
[----:B------:R-:W-:Y:S02]  /*02f0*/  @P0 IADD3 R5, PT, PT, R5, 0x1, RZ ;  /* 0x0000000105050810 */ /* 0x000fe40007ffe0ff */
[----:B------:R-:W-:-:S04]  /*0300*/  @!P1 IADD3 R4, PT, PT, R4, -R3, RZ ;  /* 0x8000000304049210 */ /* 0x000fc80007ffe0ff */
[----:B------:R-:W-:Y:S02]  /*0310*/  @!P3 IADD3 R4, PT, PT, -R4, RZ, RZ ;  /* 0x000000ff0404b210 */ /* 0x000fe40007ffe1ff */
[----:B------:R-:W-:Y:S02]  /*0320*/  @!P2 IADD3 R5, PT, PT, -R5, RZ, RZ ;  /* 0x000000ff0505a210 */ /* 0x000fe40007ffe1ff */
[-C--:B------:R-:W-:Y:S02]  /*0330*/  @!P4 LOP3.LUT R4, RZ, R17.reuse, RZ, 0x33, !PT ;  /* 0x00000011ff04c212 */ /* 0x080fe400078e33ff */
[----:B------:R-:W-:Y:S02]  /*0340*/  @!P5 LOP3.LUT R5, RZ, R0, RZ, 0x33, !PT ;  /* 0x00000000ff05d212 */ /* 0x000fe400078e33ff */
[----:B------:R-:W-:Y:S01]  /*0350*/  I2FP.F32.S32 R17, R17 ;  /* 0x0000001100117245 */ /* 0x000fe20000201400 */
[----:B--2---:R-:W-:Y:S06]  /*0360*/  BRA.U !UP0, `(.L_x_0) ;  /* 0x0000001508cc7547 */ /* 0x004fec000b800000 */
[----:B------:R-:W-:Y:S01]  /*0370*/  UISETP.GE.U32.AND UP0, UPT, UR4, 0x8, UPT ;  /* 0x000000080400788c */ /* 0x000fe2000bf06070 */
[----:B------:R-:W-:Y:S01]  /*0380*/  I2FP.F32.S32 R8, R4 ;  /* 0x0000000400087245 */ /* 0x000fe20000201400 */
[----:B------:R-:W-:Y:S01]  /*0390*/  ULOP3.LUT UR12, UR4, 0x7, URZ, 0xc0, !UPT ;  /* 0x00000007040c7892 */ /* 0x000fe2000f8ec0ff */
[----:B------:R-:W-:Y:S02]  /*03a0*/  I2FP.F32.S32 R7, R5 ;  /* 0x0000000500077245 */ /* 0x000fe40000201400 */
[----:B------:R-:W-:-:S04]  /*03b0*/  MOV R6, RZ ;  /* 0x000000ff00067202 */ /* 0x000fc80000000f00 */
[----:B------:R-:W-:Y:S05]  /*03c0*/  BRA.U !UP0, `(.L_x_1) ;  /* 0x0000000908f87547 */ /* 0x000fea000b800000 */
[----:B------:R-:W0:Y:S01]  /*03d0*/  LDCU.64 UR8, c[0x0][0x398] ;  /* 0x00007300ff0877ac */ /* 0x000e220008000a00 */
[----:B------:R-:W1:Y:S01]  /*03e0*/  LDCU.64 UR10, c[0x0][0x3a0] ;  /* 0x00007400ff0a77ac */ /* 0x000e620008000a00 */
[----:B------:R-:W-:-:S06]  /*03f0*/  ULOP3.LUT UR4, UR4, 0x7ffffff8, URZ, 0xc0, !UPT ;  /* 0x7ffffff804047892 */ /* 0x000fcc000f8ec0ff */
[----:B------:R-:W-:Y:S01]  /*0400*/  MOV R6, UR4 ;  /* 0x0000000400067c02 */ /* 0x000fe20008000f00 */
[----:B0-----:R-:W-:Y:S02]  /*0410*/  UIADD3 UR7, UP0, UPT, UR8, 0x10, URZ ;  /* 0x0000001008077890 */ /* 0x001fe4000ff1e0ff */
[----:B-1----:R-:W-:Y:S02]  /*0420*/  UIADD3 UR5, UP1, UPT, UR10, 0x10, URZ ;  /* 0x000000100a057890 */ /* 0x002fe4000ff3e0ff */
[----:B------:R-:W-:Y:S02]  /*0430*/  UIADD3.X UR8, UPT, UPT, URZ, UR9, URZ, UP0, !UPT ;  /* 0x00000009ff087290 */ /* 0x000fe400087fe4ff */
[----:B------:R-:W-:Y:S01]  /*0440*/  MOV R4, UR7 ;  /* 0x0000000700047c02 */ /* 0x000fe20008000f00 */
[----:B------:R-:W-:Y:S01]  /*0450*/  UIADD3.X UR6, UPT, UPT, URZ, UR11, URZ, UP1, !UPT ;  /* 0x0000000bff067290 */ /* 0x000fe20008ffe4ff */
[----:B------:R-:W-:Y:S01]  /*0460*/  MOV R2, UR5 ;  /* 0x0000000500027c02 */ /* 0x000fe20008000f00 */
[----:B------:R-:W-:Y:S01]  /*0470*/  UIADD3 UR9, UPT, UPT, -UR4, URZ, URZ ;  /* 0x000000ff04097290 */ /* 0x000fe2000fffe1ff */
[----:B------:R-:W-:-:S03]  /*0480*/  MOV R5, UR8 ;  /* 0x0000000800057c02 */ /* 0x000fc60008000f00 */
[----:B------:R-:W-:-:S08]  /*0490*/  MOV R3, UR6 ;  /* 0x0000000600037c02 */ /* 0x000fd00008000f00 */
.L_x_27:
[----:B------:R-:W2:Y:S04]  /*04a0*/  LDG.E R0, desc[UR14][R2.64+-0x10] ;  /* 0xfffff00e02007981 */ /* 0x000ea8000c1e1900 */
[----:B------:R-:W3:Y:S01]  /*04b0*/  LDG.E R11, desc[UR14][R4.64+-0x10] ;  /* 0xfffff00e040b7981 */ /* 0x000ee2000c1e1900 */
[----:B------:R-:W-:Y:S01]  /*04c0*/  UIADD3 UR9, UPT, UPT, UR9, 0x8, URZ ;  /* 0x0000000809097890 */ /* 0x000fe2000fffe0ff */
[----:B------:R-:W-:Y:S03]  /*04d0*/  BSSY.RECONVERGENT B0, `(.L_x_2) ;  /* 0x0000012000007945 */ /* 0x000fe60003800200 */
[----:B------:R-:W-:Y:S01]  /*04e0*/  UISETP.NE.AND UP0, UPT, UR9, URZ, UPT ;  /* 0x000000ff0900728c */ /* 0x000fe2000bf05270 */
[----:B--2---:R-:W-:Y:S01]  /*04f0*/  FADD R0, R7, -R0 ;  /* 0x8000000007007221 */ /* 0x004fe20000000000 */
[----:B---3--:R-:W-:-:S03]  /*0500*/  FADD R11, R8, -R11 ;  /* 0x8000000b080b7221 */ /* 0x008fc60000000000 */
[----:B------:R-:W-:-:S04]  /*0510*/  FMUL R0, R0, R0 ;  /* 0x0000000000007220 */ /* 0x000fc80000400000 */
[----:B------:R-:W-:-:S04]  /*0520*/  FFMA R12, R11, R11, R0 ;  /* 0x0000000b0b0c7223 */ /* 0x000fc80000000000 */
[----:B------:R0:W1:Y:S01]  /*0530*/  MUFU.RSQ R11, R12 ;  /* 0x0000000c000b7308 */ /* 0x0000620000001400 */
[----:B------:R-:W-:-:S04]  /*0540*/  IADD3 R0, PT, PT, R12, -0xd000000, RZ ;  /* 0xf30000000c007810 */ /* 0x000fc80007ffe0ff */
[----:B------:R-:W-:-:S13]  /*0550*/  ISETP.GT.U32.AND P0, PT, R0, 0x727fffff, PT ;  /* 0x727fffff0000780c */ /* 0x000fda0003f04070 */
[----:B01----:R-:W-:Y:S05]  /*0560*/  @!P0 BRA `(.L_x_3) ;  /* 0x0000000000108947 */ /* 0x003fea0003800000 */
[----:B------:R-:W-:Y:S02]  /*0570*/  MOV R0, R12 ;  /* 0x0000000c00007202 */ /* 0x000fe40000000f00 */
[----:B------:R-:W-:-:S07]  /*0580*/  MOV R10, 0x5a0 ;  /* 0x000005a0000a7802 */ /* 0x000fce0000000f00 */
[----:B------:R-:W-:Y:S05]  /*0590*/  CALL.REL.NOINC `($__internal_0_$__cuda_sm20_sqrt_rn_f32_slowpath) ;  /* 0x0000001400687944 */ /* 0x000fea0003c00000 */
[----:B------:R-:W-:Y:S05]  /*05a0*/  BRA `(.L_x_4) ;  /* 0x0000000000107947 */ /* 0x000fea0003800000 */
.L_x_3:
[----:B------:R-:W-:Y:S01]  /*05b0*/  FMUL.FTZ R13, R12, R11 ;  /* 0x0000000b0c0d7220 */ /* 0x000fe20000410000 */
[----:B------:R-:W-:-:S03]  /*05c0*/  FMUL.FTZ R10, R11, 0.5 ;  /* 0x3f0000000b0a7820 */ /* 0x000fc60000410000 */
[----:B------:R-:W-:-:S04]  /*05d0*/  FFMA R0, -R13, R13, R12 ;  /* 0x0000000d0d007223 */ /* 0x000fc8000000010c */
[----:B------:R-:W-:-:S07]  /*05e0*/  FFMA R13, R0, R10, R13 ;  /* 0x0000000a000d7223 */ /* 0x000fce000000000d */
.L_x_4:
[----:B------:R-:W-:Y:S05]  /*05f0*/  BSYNC.RECONVERGENT B0 ;  /* 0x0000000000007941 */ /* 0x000fea0003800200 */
.L_x_2:
[----:B------:R-:W2:Y:S04]  /*0600*/  LDG.E R0, desc[UR14][R2.64+-0xc] ;  /* 0xfffff40e02007981 */ /* 0x000ea8000c1e1900 */
[----:B------:R-:W3:Y:S01]  /*0610*/  LDG.E R11, desc[UR14][R4.64+-0xc] ;  /* 0xfffff40e040b7981 */ /* 0x000ee2000c1e1900 */
[----:B------:R-:W-:Y:S01]  /*0620*/  BSSY.RECONVERGENT B0, `(.L_x_5) ;  /* 0x0000012000007945 */ /* 0x000fe20003800200 */
[----:B------:R-:W-:Y:S01]  /*0630*/  FMNMX R17, R13, R17, PT ;  /* 0x000000110d117209 */ /* 0x000fe20003800000 */
        /* <DEDUP_REMOVED lines=12> */
.L_x_6:
[----:B------:R-:W-:Y:S01]  /*0700*/  FMUL.FTZ R13, R12, R11 ;  /* 0x0000000b0c0d7220 */ /* 0x000fe20000410000 */
[----:B------:R-:W-:-:S03]  /*0710*/  FMUL.FTZ R10, R11, 0.5 ;  /* 0x3f0000000b0a7820 */ /* 0x000fc60000410000 */
[----:B------:R-:W-:-:S04]  /*0720*/  FFMA R0, -R13, R13, R12 ;  /* 0x0000000d0d007223 */ /* 0x000fc8000000010c */
[----:B------:R-:W-:-:S07]  /*0730*/  FFMA R13, R0, R10, R13 ;  /* 0x0000000a000d7223 */ /* 0x000fce000000000d */
.L_x_7:
[----:B------:R-:W-:Y:S05]  /*0740*/  BSYNC.RECONVERGENT B0 ;  /* 0x0000000000007941 */ /* 0x000fea0003800200 */
.L_x_5:
        /* <DEDUP_REMOVED lines=16> */
.L_x_9:
[----:B------:R-:W-:Y:S01]  /*0850*/  FMUL.FTZ R13, R12, R11 ;  /* 0x0000000b0c0d7220 */ /* 0x000fe20000410000 */
[----:B------:R-:W-:-:S03]  /*0860*/  FMUL.FTZ R10, R11, 0.5 ;  /* 0x3f0000000b0a7820 */ /* 0x000fc60000410000 */
[----:B------:R-:W-:-:S04]  /*0870*/  FFMA R0, -R13, R13, R12 ;  /* 0x0000000d0d007223 */ /* 0x000fc8000000010c */
[----:B------:R-:W-:-:S07]  /*0880*/  FFMA R13, R0, R10, R13 ;  /* 0x0000000a000d7223 */ /* 0x000fce000000000d */
.L_x_10:
[----:B------:R-:W-:Y:S05]  /*0890*/  BSYNC.RECONVERGENT B0 ;  /* 0x0000000000007941 */ /* 0x000fea0003800200 */
.L_x_8:
        /* <DEDUP_REMOVED lines=16> */
.L_x_12:
[----:B------:R-:W-:Y:S01]  /*09a0*/  FMUL.FTZ R13, R12, R11 ;  /* 0x0000000b0c0d7220 */ /* 0x000fe20000410000 */
[----:B------:R-:W-:-:S03]  /*09b0*/  FMUL.FTZ R10, R11, 0.5 ;  /* 0x3f0000000b0a7820 */ /* 0x000fc60000410000 */
[----:B------:R-:W-:-:S04]  /*09c0*/  FFMA R0, -R13, R13, R12 ;  /* 0x0000000d0d007223 */ /* 0x000fc8000000010c */
[----:B------:R-:W-:-:S07]  /*09d0*/  FFMA R13, R0, R10, R13 ;  /* 0x0000000a000d7223 */ /* 0x000fce000000000d */
.L_x_13:
[----:B------:R-:W-:Y:S05]  /*09e0*/  BSYNC.RECONVERGENT B0 ;  /* 0x0000000000007941 */ /* 0x000fea0003800200 */
.L_x_11:
        /* <DEDUP_REMOVED lines=16> */
.L_x_15:
[----:B------:R-:W-:Y:S01]  /*0af0*/  FMUL.FTZ R13, R12, R11 ;  /* 0x0000000b0c0d7220 */ /* 0x000fe20000410000 */
[----:B------:R-:W-:-:S03]  /*0b00*/  FMUL.FTZ R10, R11, 0.5 ;  /* 0x3f0000000b0a7820 */ /* 0x000fc60000410000 */
[----:B------:R-:W-:-:S04]  /*0b10*/  FFMA R0, -R13, R13, R12 ;  /* 0x0000000d0d007223 */ /* 0x000fc8000000010c */
[----:B------:R-:W-:-:S07]  /*0b20*/  FFMA R13, R0, R10, R13 ;  /* 0x0000000a000d7223 */ /* 0x000fce000000000d */
.L_x_16:
[----:B------:R-:W-:Y:S05]  /*0b30*/  BSYNC.RECONVERGENT B0 ;  /* 0x0000000000007941 */ /* 0x000fea0003800200 */
.L_x_14:
        /* <DEDUP_REMOVED lines=16> */
.L_x_18:
[----:B------:R-:W-:Y:S01]  /*0c40*/  FMUL.FTZ R13, R12, R11 ;  /* 0x0000000b0c0d7220 */ /* 0x000fe20000410000 */
[----:B------:R-:W-:-:S03]  /*0c50*/  FMUL.FTZ R10, R11, 0.5 ;  /* 0x3f0000000b0a7820 */ /* 0x000fc60000410000 */
[----:B------:R-:W-:-:S04]  /*0c60*/  FFMA R0, -R13, R13, R12 ;  /* 0x0000000d0d007223 */ /* 0x000fc8000000010c */
[----:B------:R-:W-:-:S07]  /*0c70*/  FFMA R13, R0, R10, R13 ;  /* 0x0000000a000d7223 */ /* 0x000fce000000000d */
.L_x_19:
[----:B------:R-:W-:Y:S05]  /*0c80*/  BSYNC.RECONVERGENT B0 ;  /* 0x0000000000007941 */ /* 0x000fea0003800200 */
.L_x_17:
        /* <DEDUP_REMOVED lines=16> */
.L_x_21:
[----:B------:R-:W-:Y:S01]  /*0d90*/  FMUL.FTZ R13, R12, R11 ;  /* 0x0000000b0c0d7220 */ /* 0x000fe20000410000 */
[----:B------:R-:W-:-:S03]  /*0da0*/  FMUL.FTZ R10, R11, 0.5 ;  /* 0x3f0000000b0a7820 */ /* 0x000fc60000410000 */
[----:B------:R-:W-:-:S04]  /*0db0*/  FFMA R0, -R13, R13, R12 ;  /* 0x0000000d0d007223 */ /* 0x000fc8000000010c */
[----:B------:R-:W-:-:S07]  /*0dc0*/  FFMA R13, R0, R10, R13 ;  /* 0x0000000a000d7223 */ /* 0x000fce000000000d */
.L_x_22:
[----:B------:R-:W-:Y:S05]  /*0dd0*/  BSYNC.RECONVERGENT B0 ;  /* 0x0000000000007941 */ /* 0x000fea0003800200 */
.L_x_20:
        /* <DEDUP_REMOVED lines=12> */
[----:B------:R-:W-:Y:S01]  /*0ea0*/  BSSY.RECONVERGENT B1, `(.L_x_25) ;  /* 0x0000004000017945 */ /* 0x000fe20003800200 */
[----:B------:R-:W-:Y:S02]  /*0eb0*/  MOV R0, R12 ;  /* 0x0000000c00007202 */ /* 0x000fe40000000f00 */
[----:B------:R-:W-:-:S07]  /*0ec0*/  MOV R10, 0xee0 ;  /* 0x00000ee0000a7802 */ /* 0x000fce0000000f00 */
[----:B------:R-:W-:Y:S05]  /*0ed0*/  CALL.REL.NOINC `($__internal_0_$__cuda_sm20_sqrt_rn_f32_slowpath) ;  /* 0x0000000c00187944 */ /* 0x000fea0003c00000 */
[----:B------:R-:W-:Y:S05]  /*0ee0*/  BSYNC.RECONVERGENT B1 ;  /* 0x0000000000017941 */ /* 0x000fea0003800200 */
.L_x_25:
[----:B------:R-:W-:Y:S05]  /*0ef0*/  BRA `(.L_x_26) ;  /* 0x0000000000107947 */ /* 0x000fea0003800000 */
.L_x_24:
[----:B------:R-:W-:Y:S01]  /*0f00*/  FMUL.FTZ R13, R12, R11 ;  /* 0x0000000b0c0d7220 */ /* 0x000fe20000410000 */
[----:B------:R-:W-:-:S03]  /*0f10*/  FMUL.FTZ R10, R11, 0.5 ;  /* 0x3f0000000b0a7820 */ /* 0x000fc60000410000 */
[----:B------:R-:W-:-:S04]  /*0f20*/  FFMA R0, -R13, R13, R12 ;  /* 0x0000000d0d007223 */ /* 0x000fc8000000010c */
[----:B------:R-:W-:-:S07]  /*0f30*/  FFMA R13, R0, R10, R13 ;  /* 0x0000000a000d7223 */ /* 0x000fce000000000d */
.L_x_26:
[----:B------:R-:W-:Y:S05]  /*0f40*/  BSYNC.RECONVERGENT B0 ;  /* 0x0000000000007941 */ /* 0x000fea0003800200 */
.L_x_23:
[----:B------:R-:W-:Y:S02]  /*0f50*/  IADD3 R4, P0, PT, R4, 0x20, RZ ;  /* 0x0000002004047810 */ /* 0x000fe40007f1e0ff */
[----:B------:R-:W-:Y:S02]  /*0f60*/  IADD3 R2, P1, PT, R2, 0x20, RZ ;  /* 0x0000002002027810 */ /* 0x000fe40007f3e0ff */
[----:B------:R-:W-:Y:S02]  /*0f70*/  FMNMX R17, R17, R13, PT ;  /* 0x0000000d11117209 */ /* 0x000fe40003800000 */
[----:B------:R-:W-:Y:S02]  /*0f80*/  IADD3.X R5, PT, PT, RZ, R5, RZ, P0, !PT ;  /* 0x00000005ff057210 */ /* 0x000fe400007fe4ff */
[----:B------:R-:W-:Y:S01]  /*0f90*/  IADD3.X R3, PT, PT, RZ, R3, RZ, P1, !PT ;  /* 0x00000003ff037210 */ /* 0x000fe20000ffe4ff */
[----:B------:R-:W-:Y:S06]  /*0fa0*/  BRA.U UP0, `(.L_x_27) ;  /* 0xfffffff5003c7547 */ /* 0x000fec000b83ffff */
.L_x_1:
[----:B------:R-:W-:-:S09]  /*0fb0*/  UISETP.NE.AND UP0, UPT, UR12, URZ, UPT ;  /* 0x000000ff0c00728c */ /* 0x000fd2000bf05270 */
[----:B------:R-:W-:Y:S05]  /*0fc0*/  BRA.U !UP0, `(.L_x_0) ;  /* 0x0000000908b47547 */ /* 0x000fea000b800000 */
[----:B------:R-:W0:Y:S01]  /*0fd0*/  LDCU UR4, c[0x0][0x38c] ;  /* 0x00007180ff0477ac */ /* 0x000e220008000800 */
[----:B------:R-:W-:Y:S02]  /*0fe0*/  UISETP.GE.U32.AND UP0, UPT, UR12, 0x4, UPT ;  /* 0x000000040c00788c */ /* 0x000fe4000bf06070 */
[----:B0-----:R-:W-:-:S07]  /*0ff0*/  ULOP3.LUT UR4, UR4, 0x3, URZ, 0xc0, !UPT ;  /* 0x0000000304047892 */ /* 0x001fce000f8ec0ff */
[----:B------:R-:W-:Y:S05]  /*1000*/  BRA.U !UP0, `(.L_x_28) ;  /* 0x0000000508647547 */ /* 0x000fea000b800000 */
[----:B------:R-:W0:Y:S08]  /*1010*/  LDC.64 R2, c[0x0][0x3a0] ;  /* 0x0000e800ff027b82 */ /* 0x000e300000000a00 */
[----:B------:R-:W1:Y:S01]  /*1020*/  LDC.64 R4, c[0x0][0x398] ;  /* 0x0000e600ff047b82 */ /* 0x000e620000000a00 */
[----:B0-----:R-:W-:-:S05]  /*1030*/  IMAD.WIDE.U32 R2, R6, 0x4, R2 ;  /* 0x0000000406027825 */ /* 0x001fca00078e0002 */
[----:B------:R-:W2:Y:S01]  /*1040*/  LDG.E R0, desc[UR14][R2.64] ;  /* 0x0000000e02007981 */ /* 0x000ea2000c1e1900 */
[----:B-1----:R-:W-:-:S05]  /*1050*/  IMAD.WIDE.U32 R4, R6, 0x4, R4 ;  /* 0x0000000406047825 */ /* 0x002fca00078e0004 */
[----:B------:R-:W3:Y:S01]  /*1060*/  LDG.E R11, desc[UR14][R4.64] ;  /* 0x0000000e040b7981 */ /* 0x000ee2000c1e1900 */
[----:B------:R-:W-:Y:S01]  /*1070*/  BSSY.RECONVERGENT B0, `(.L_x_29) ;  /* 0x0000011000007945 */ /* 0x000fe20003800200 */
[----:B--2---:R-:W-:-:S04]  /*1080*/  FADD R0, R7, -R0 ;  /* 0x8000000007007221 */ /* 0x004fc80000000000 */
[----:B------:R-:W-:Y:S01]  /*1090*/  FMUL R0, R0, R0 ;  /* 0x0000000000007220 */ /* 0x000fe20000400000 */
[----:B---3--:R-:W-:-:S04]  /*10a0*/  FADD R11, R8, -R11 ;  /* 0x8000000b080b7221 */ /* 0x008fc80000000000 */
[----:B------:R-:W-:-:S05]  /*10b0*/  FFMA R12, R11, R11, R0 ;  /* 0x0000000b0b0c7223 */ /* 0x000fca0000000000 */
[----:B------:R-:W-:Y:S01]  /*10c0*/  IADD3 R0, PT, PT, R12, -0xd000000, RZ ;  /* 0xf30000000c007810 */ /* 0x000fe20007ffe0ff */
[----:B------:R0:W1:Y:S03]  /*10d0*/  MUFU.RSQ R11, R12 ;  /* 0x0000000c000b7308 */ /* 0x0000660000001400 */
[----:B------:R-:W-:-:S13]  /*10e0*/  ISETP.GT.U32.AND P0, PT, R0, 0x727fffff, PT ;  /* 0x727fffff0000780c */ /* 0x000fda0003f04070 */
[----:B0-----:R-:W-:Y:S05]  /*10f0*/  @!P0 BRA `(.L_x_30) ;  /* 0x0000000000108947 */ /* 0x001fea0003800000 */
[----:B------:R-:W-:Y:S02]  /*1100*/  MOV R0, R12 ;  /* 0x0000000c00007202 */ /* 0x000fe40000000f00 */
[----:B------:R-:W-:-:S07]  /*1110*/  MOV R10, 0x1130 ;  /* 0x00001130000a7802 */ /* 0x000fce0000000f00 */
[----:B-1----:R-:W-:Y:S05]  /*1120*/  CALL.REL.NOINC `($__internal_0_$__cuda_sm20_sqrt_rn_f32_slowpath) ;  /* 0x0000000800847944 */ /* 0x002fea0003c00000 */
[----:B------:R-:W-:Y:S05]  /*1130*/  BRA `(.L_x_31) ;  /* 0x0000000000107947 */ /* 0x000fea0003800000 */
.L_x_30:
[----:B-1----:R-:W-:Y:S01]  /*1140*/  FMUL.FTZ R13, R12, R11 ;  /* 0x0000000b0c0d7220 */ /* 0x002fe20000410000 */
[----:B------:R-:W-:-:S03]  /*1150*/  FMUL.FTZ R10, R11, 0.5 ;  /* 0x3f0000000b0a7820 */ /* 0x000fc60000410000 */
[----:B------:R-:W-:-:S04]  /*1160*/  FFMA R0, -R13, R13, R12 ;  /* 0x0000000d0d007223 */ /* 0x000fc8000000010c */
[----:B------:R-:W-:-:S07]  /*1170*/  FFMA R13, R0, R10, R13 ;  /* 0x0000000a000d7223 */ /* 0x000fce000000000d */
.L_x_31:
[----:B------:R-:W-:Y:S05]  /*1180*/  BSYNC.RECONVERGENT B0 ;  /* 0x0000000000007941 */ /* 0x000fea0003800200 */
.L_x_29:
        /* <DEDUP_REMOVED lines=16> */
.L_x_33:
[----:B------:R-:W-:Y:S01]  /*1290*/  FMUL.FTZ R13, R12, R11 ;  /* 0x0000000b0c0d7220 */ /* 0x000fe20000410000 */
[----:B------:R-:W-:-:S03]  /*12a0*/  FMUL.FTZ R10, R11, 0.5 ;  /* 0x3f0000000b0a7820 */ /* 0x000fc60000410000 */
[----:B------:R-:W-:-:S04]  /*12b0*/  FFMA R0, -R13, R13, R12 ;  /* 0x0000000d0d007223 */ /* 0x000fc8000000010c */
[----:B------:R-:W-:-:S07]  /*12c0*/  FFMA R13, R0, R10, R13 ;  /* 0x0000000a000d7223 */ /* 0x000fce000000000d */
.L_x_34:
[----:B------:R-:W-:Y:S05]  /*12d0*/  BSYNC.RECONVERGENT B0 ;  /* 0x0000000000007941 */ /* 0x000fea0003800200 */
.L_x_32:
        /* <DEDUP_REMOVED lines=16> */
.L_x_36:
[----:B------:R-:W-:Y:S01]  /*13e0*/  FMUL.FTZ R13, R12, R11 ;  /* 0x0000000b0c0d7220 */ /* 0x000fe20000410000 */
[----:B------:R-:W-:-:S03]  /*13f0*/  FMUL.FTZ R10, R11, 0.5 ;  /* 0x3f0000000b0a7820 */ /* 0x000fc60000410000 */
[----:B------:R-:W-:-:S04]  /*1400*/  FFMA R0, -R13, R13, R12 ;  /* 0x0000000d0d007223 */ /* 0x000fc8000000010c */
[----:B------:R-:W-:-:S07]  /*1410*/  FFMA R13, R0, R10, R13 ;  /* 0x0000000a000d7223 */ /* 0x000fce000000000d */
.L_x_37:
[----:B------:R-:W-:Y:S05]  /*1420*/  BSYNC.RECONVERGENT B0 ;  /* 0x0000000000007941 */ /* 0x000fea0003800200 */
.L_x_35:
        /* <DEDUP_REMOVED lines=16> */
.L_x_39:
[----:B------:R-:W-:Y:S01]  /*1530*/  FMUL.FTZ R13, R10, R11 ;  /* 0x0000000b0a0d7220 */ /* 0x000fe20000410000 */
[----:B------:R-:W-:-:S03]  /*1540*/  FMUL.FTZ R2, R11, 0.5 ;  /* 0x3f0000000b027820 */ /* 0x000fc60000410000 */
[----:B------:R-:W-:-:S04]  /*1550*/  FFMA R0, -R13, R13, R10 ;  /* 0x0000000d0d007223 */ /* 0x000fc8000000010a */
[----:B------:R-:W-:-:S07]  /*1560*/  FFMA R13, R0, R2, R13 ;  /* 0x00000002000d7223 */ /* 0x000fce000000000d */
.L_x_40:
[----:B------:R-:W-:Y:S05]  /*1570*/  BSYNC.RECONVERGENT B0 ;  /* 0x0000000000007941 */ /* 0x000fea0003800200 */
.L_x_38:
[----:B------:R-:W-:Y:S02]  /*1580*/  FMNMX R17, R18, R13, PT ;  /* 0x0000000d12117209 */ /* 0x000fe40003800000 */
[----:B------:R-:W-:-:S07]  /*1590*/  IADD3 R6, PT, PT, R6, 0x4, RZ ;  /* 0x0000000406067810 */ /* 0x000fce0007ffe0ff */
.L_x_28:
[----:B------:R-:W-:-:S09]  /*15a0*/  UISETP.NE.AND UP0, UPT, UR4, URZ, UPT ;  /* 0x000000ff0400728c */ /* 0x000fd2000bf05270 */
[----:B------:R-:W-:Y:S05]  /*15b0*/  BRA.U !UP0, `(.L_x_0) ;  /* 0x0000000508387547 */ /* 0x000fea000b800000 */
[----:B------:R-:W-:-:S09]  /*15c0*/  UISETP.NE.AND UP0, UPT, UR4, 0x1, UPT ;  /* 0x000000010400788c */ /* 0x000fd2000bf05270 */
        /* <DEDUP_REMOVED lines=20> */
.L_x_43:
[----:B-1----:R-:W-:Y:S01]  /*1710*/  FMUL.FTZ R13, R12, R11 ;  /* 0x0000000b0c0d7220 */ /* 0x002fe20000410000 */
[----:B------:R-:W-:-:S03]  /*1720*/  FMUL.FTZ R10, R11, 0.5 ;  /* 0x3f0000000b0a7820 */ /* 0x000fc60000410000 */
[----:B------:R-:W-:-:S04]  /*1730*/  FFMA R0, -R13, R13, R12 ;  /* 0x0000000d0d007223 */ /* 0x000fc8000000010c */
[----:B------:R-:W-:-:S07]  /*1740*/  FFMA R13, R0, R10, R13 ;  /* 0x0000000a000d7223 */ /* 0x000fce000000000d */
.L_x_44:
[----:B------:R-:W-:Y:S05]  /*1750*/  BSYNC.RECONVERGENT B0 ;  /* 0x0000000000007941 */ /* 0x000fea0003800200 */
.L_x_42:
        /* <DEDUP_REMOVED lines=16> */
.L_x_46:
[----:B------:R-:W-:Y:S01]  /*1860*/  FMUL.FTZ R13, R10, R11 ;  /* 0x0000000b0a0d7220 */ /* 0x000fe20000410000 */
[----:B------:R-:W-:-:S03]  /*1870*/  FMUL.FTZ R2, R11, 0.5 ;  /* 0x3f0000000b027820 */ /* 0x000fc60000410000 */
[----:B------:R-:W-:-:S04]  /*1880*/  FFMA R0, -R13, R13, R10 ;  /* 0x0000000d0d007223 */ /* 0x000fc8000000010a */
[----:B------:R-:W-:-:S07]  /*1890*/  FFMA R13, R0, R2, R13 ;  /* 0x00000002000d7223 */ /* 0x000fce000000000d */
.L_x_47:
[----:B------:R-:W-:Y:S05]  /*18a0*/  BSYNC.RECONVERGENT B0 ;  /* 0x0000000000007941 */ /* 0x000fea0003800200 */
.L_x_45:
[----:B------:R-:W-:Y:S02]  /*18b0*/  FMNMX R17, R18, R13, PT ;  /* 0x0000000d12117209 */ /* 0x000fe40003800000 */
[----:B------:R-:W-:-:S07]  /*18c0*/  IADD3 R6, PT, PT, R6, 0x2, RZ ;  /* 0x0000000206067810 */ /* 0x000fce0007ffe0ff */
.L_x_41:
[----:B------:R-:W0:Y:S02]  /*18d0*/  LDCU UR5, c[0x0][0x38c] ;  /* 0x00007180ff0577ac */ /* 0x000e240008000800 */
[----:B0-----:R-:W-:-:S04]  /*18e0*/  ULOP3.LUT UR5, UR5, 0x1, URZ, 0xc0, !UPT ;  /* 0x0000000105057892 */ /* 0x001fc8000f8ec0ff */
[----:B------:R-:W-:-:S09]  /*18f0*/  UISETP.NE.U32.AND UP0, UPT, UR5, 0x1, UPT ;  /* 0x000000010500788c */ /* 0x000fd2000bf05070 */
[----:B------:R-:W-:Y:S05]  /*1900*/  BRA.U UP0, `(.L_x_0) ;  /* 0x0000000100647547 */ /* 0x000fea000b800000 */
[----:B------:R-:W0:Y:S08]  /*1910*/  LDC.64 R4, c[0x0][0x3a0] ;  /* 0x0000e800ff047b82 */ /* 0x000e300000000a00 */
[----:B------:R-:W1:Y:S01]  /*1920*/  LDC.64 R2, c[0x0][0x398] ;  /* 0x0000e600ff027b82 */ /* 0x000e620000000a00 */
[----:B0-----:R-:W-:-:S06]  /*1930*/  IMAD.WIDE.U32 R4, R6, 0x4, R4 ;  /* 0x0000000406047825 */ /* 0x001fcc00078e0004 */
[----:B------:R-:W2:Y:S01]  /*1940*/  LDG.E R4, desc[UR14][R4.64] ;  /* 0x0000000e04047981 */ /* 0x000ea2000c1e1900 */
[----:B-1----:R-:W-:-:S06]  /*1950*/  IMAD.WIDE.U32 R2, R6, 0x4, R2 ;  /* 0x0000000406027825 */ /* 0x002fcc00078e0002 */
        /* <DEDUP_REMOVED lines=14> */
.L_x_49:
[----:B-1----:R-:W-:Y:S01]  /*1a40*/  FMUL.FTZ R13, R8, R7 ;  /* 0x00000007080d7220 */ /* 0x002fe20000410000 */
[----:B------:R-:W-:-:S03]  /*1a50*/  FMUL.FTZ R2, R7, 0.5 ;  /* 0x3f00000007027820 */ /* 0x000fc60000410000 */
[----:B------:R-:W-:-:S04]  /*1a60*/  FFMA R0, -R13, R13, R8 ;  /* 0x0000000d0d007223 */ /* 0x000fc80000000108 */
[----:B------:R-:W-:-:S07]  /*1a70*/  FFMA R13, R0, R2, R13 ;  /* 0x00000002000d7223 */ /* 0x000fce000000000d */
.L_x_50:
[----:B------:R-:W-:Y:S05]  /*1a80*/  BSYNC.RECONVERGENT B0 ;  /* 0x0000000000007941 */ /* 0x000fea0003800200 */
.L_x_48:
[----:B------:R-:W-:-:S07]  /*1a90*/  FMNMX R17, R17, R13, PT ;  /* 0x0000000d11117209 */ /* 0x000fce0003800000 */
.L_x_0:
[----:B------:R-:W0:Y:S01]  /*1aa0*/  LDC.64 R2, c[0x0][0x390] ;  /* 0x0000e400ff027b82 */ /* 0x000e220000000a00 */
[----:B------:R-:W1:Y:S01]  /*1ab0*/  LDCU UR5, c[0x0][0x388] ;  /* 0x00007100ff0577ac */ /* 0x000e620008000800 */
[----:B------:R-:W1:Y:S02]  /*1ac0*/  F2I.TRUNC.NTZ R17, R17 ;  /* 0x0000001100117305 */ /* 0x000e64000020f100 */
[----:B-1----:R-:W-:-:S05]  /*1ad0*/  VIMNMX R5, PT, PT, R17, UR5, PT ;  /* 0x0000000511057c48 */ /* 0x002fca000bfe0100 */
[----:B0-----:R-:W-:Y:S02]  /*1ae0*/  IMAD.WIDE R2, R5, 0x4, R2 ;  /* 0x0000000405027825 */ /* 0x001fe400078e0202 */
[----:B------:R-:W0:Y:S04]  /*1af0*/  LDC.64 R4, c[0x0][0x3a8] ;  /* 0x0000ea00ff047b82 */ /* 0x000e280000000a00 */
[----:B------:R-:W2:Y:S01]  /*1b00*/  LDG.E R3, desc[UR14][R2.64] ;  /* 0x0000000e02037981 */ /* 0x000ea2000c1e1900 */
[----:B0-----:R-:W-:-:S05]  /*1b10*/  IMAD.WIDE R4, R9, 0x4, R4 ;  /* 0x0000000409047825 */ /* 0x001fca00078e0204 */
[----:B--2---:R-:W-:Y:S01]  /*1b20*/  STG.E desc[UR14][R4.64], R3 ;  /* 0x0000000304007986 */ /* 0x004fe2000c10190e */
[----:B------:R-:W-:Y:S05]  /*1b30*/  EXIT ;  /* 0x000000000000794d */ /* 0x000fea0003800000 */
        .weak           $__internal_0_$__cuda_sm20_sqrt_rn_f32_slowpath
        .type           $__internal_0_$__cuda_sm20_sqrt_rn_f32_slowpath,@function
        .size           $__internal_0_$__cuda_sm20_sqrt_rn_f32_slowpath,(.L_x_53 - $__internal_0_$__cuda_sm20_sqrt_rn_f32_slowpath)
$__internal_0_$__cuda_sm20_sqrt_rn_f32_slowpath:
[----:B------:R-:W-:-:S13]  /*1b40*/  LOP3.LUT P0, RZ, R0, 0x7fffffff, RZ, 0xc0, !PT ;  /* 0x7fffffff00ff7812 */ /* 0x000fda000780c0ff */
[----:B------:R-:W-:Y:S01]  /*1b50*/  @!P0 MOV R13, R0 ;  /* 0x00000000000d8202 */ /* 0x000fe20000000f00 */
[----:B------:R-:W-:Y:S06]  /*1b60*/  @!P0 BRA `(.L_x_51) ;  /* 0x0000000000408947 */ /* 0x000fec0003800000 */
[----:B------:R-:W-:-:S13]  /*1b70*/  FSETP.GEU.FTZ.AND P0, PT, R0, RZ, PT ;  /* 0x000000ff0000720b */ /* 0x000fda0003f1e000 */
[----:B------:R-:W-:Y:S01]  /*1b80*/  @!P0 MOV R13, 0x7fffffff ;  /* 0x7fffffff000d8802 */ /* 0x000fe20000000f00 */
[----:B------:R-:W-:Y:S06]  /*1b90*/  @!P0 BRA `(.L_x_51) ;  /* 0x0000000000348947 */ /* 0x000fec0003800000 */
[----:B------:R-:W-:-:S13]  /*1ba0*/  FSETP.GTU.FTZ.AND P0, PT, |R0|, +INF , PT ;  /* 0x7f8000000000780b */ /* 0x000fda0003f1c200 */
[----:B------:R-:W-:Y:S01]  /*1bb0*/  @P0 FADD.FTZ R13, R0, 1 ;  /* 0x3f800000000d0421 */ /* 0x000fe20000010000 */
[----:B------:R-:W-:Y:S06]  /*1bc0*/  @P0 BRA `(.L_x_51) ;  /* 0x0000000000280947 */ /* 0x000fec0003800000 */
[----:B------:R-:W-:-:S13]  /*1bd0*/  FSETP.NEU.FTZ.AND P0, PT, |R0|, +INF , PT ;  /* 0x7f8000000000780b */ /* 0x000fda0003f1d200 */
[----:B------:R-:W-:-:S04]  /*1be0*/  @P0 FFMA R14, R0, 1.84467440737095516160e+19, RZ ;  /* 0x5f800000000e0823 */ /* 0x000fc800000000ff */
[----:B------:R-:W0:Y:S02]  /*1bf0*/  @P0 MUFU.RSQ R15, R14 ;  /* 0x0000000e000f0308 */ /* 0x000e240000001400 */
[----:B0-----:R-:W-:Y:S01]  /*1c00*/  @P0 FMUL.FTZ R11, R14, R15 ;  /* 0x0000000f0e0b0220 */ /* 0x001fe20000410000 */
[----:B------:R-:W-:-:S03]  /*1c10*/  @P0 FMUL.FTZ R12, R15, 0.5 ;  /* 0x3f0000000f0c0820 */ /* 0x000fc60000410000 */
[----:B------:R-:W-:-:S04]  /*1c20*/  @P0 FADD.FTZ R13, -R11, -RZ ;  /* 0x800000ff0b0d0221 */ /* 0x000fc80000010100 */
[----:B------:R-:W-:Y:S01]  /*1c30*/  @P0 FFMA R16, R11, R13, R14 ;  /* 0x0000000d0b100223 */ /* 0x000fe2000000000e */
[----:B------:R-:W-:-:S03]  /*1c40*/  @!P0 MOV R13, R0 ;  /* 0x00000000000d8202 */ /* 0x000fc60000000f00 */
[----:B------:R-:W-:-:S04]  /*1c50*/  @P0 FFMA R12, R16, R12, R11 ;  /* 0x0000000c100c0223 */ /* 0x000fc8000000000b */
[----:B------:R-:W-:-:S07]  /*1c60*/  @P0 FMUL.FTZ R13, R12, 2.3283064365386962891e-10 ;  /* 0x2f8000000c0d0820 */ /* 0x000fce0000410000 */
.L_x_51:
[----:B------:R-:W-:-:S04]  /*1c70*/  HFMA2 R11, -RZ, RZ, 0, 0 ;  /* 0x00000000ff0b7431 */ /* 0x000fc800000001ff */
[----:B------:R-:W-:Y:S05]  /*1c80*/  RET.REL.NODEC R10 `(computeColor) ;  /* 0xffffffe00adc7950 */ /* 0x000fea0003c3ffff */
.L_x_52:
[----:B------:R-:W-:-:S00]  /*1c90*/  BRA `(.L_x_52) ;  /* 0xfffffffc00fc7947 */ /* 0x000fc0000383ffff */
[----:B------:R-:W-:-:S00]  /*1ca0*/  NOP ;  /* 0x0000000000007918 */ /* 0x000fc00000000000 */
        /* <DEDUP_REMOVED lines=13> */
.L_x_53:


//--------------------- .nv.shared.reserved.0     --------------------------
	.section	.nv.shared.reserved.0,"aw",@nobits
	.weak		__nv_reservedSMEM_offset_0_alias
	.size		__nv_reservedSMEM_offset_0_alias, 0, 64
	.other		__nv_reservedSMEM_offset_0_alias,@"STO_CUDA_RESERVED_SHARED STV_DEFAULT"
__nv_reservedSMEM_offset_0_alias:
	.zero		0
	.zero		64


//--------------------- .nv.constant0.computeColor --------------------------
	.section	.nv.constant0.computeColor,"a",@progbits
	.sectionflags	@""
	.align	4
.nv.constant0.computeColor:
	.zero		944


//--------------------- SYMBOLS --------------------------

	.type		.nv.reservedSmem.offset0,@object
	.size		.nv.reservedSmem.offset0,0x4
